	.headerflags	@"EF_CUDA_TEXMODE_UNIFIED EF_CUDA_64BIT_ADDRESS EF_CUDA_ACCELERATORS EF_CUDA_SM90 EF_CUDA_VIRTUAL_SM(EF_CUDA_SM90)"
	.elftype	@"ET_EXEC"


//--------------------- .nv.info                  --------------------------
	.section	.nv.info,"",@"SHT_CUDA_INFO"
	.align	4


	//----- nvinfo : EIATTR_REGCOUNT
	.align		4
        /*0000*/ 	.byte	0x04, 0x2f
        /*0002*/ 	.short	(.L_2 - .L_1)
	.align		4
.L_1:
        /*0004*/ 	.word	index@(triton_per_fused__native_batch_norm_legit_relu_15)
        /*0008*/ 	.word	0x00000019


	//----- nvinfo : EIATTR_MIN_STACK_SIZE
	.align		4
.L_2:
        /*000c*/ 	.byte	0x04, 0x12
        /*000e*/ 	.short	(.L_4 - .L_3)
	.align		4
.L_3:
        /*0010*/ 	.word	index@(triton_per_fused__native_batch_norm_legit_relu_15)
        /*0014*/ 	.word	0x00000000


	//----- nvinfo : EIATTR_FRAME_SIZE
	.align		4
.L_4:
        /*0018*/ 	.byte	0x04, 0x11
        /*001a*/ 	.short	(.L_6 - .L_5)
	.align		4
.L_5:
        /*001c*/ 	.word	index@(triton_per_fused__native_batch_norm_legit_relu_15)
        /*0020*/ 	.word	0x00000000


	//----- nvinfo : EIATTR_MIN_STACK_SIZE
	.align		4
.L_6:
        /*0024*/ 	.byte	0x04, 0x12
        /*0026*/ 	.short	(.L_8 - .L_7)
	.align		4
.L_7:
        /*0028*/ 	.word	index@(triton_per_fused__native_batch_norm_legit_relu_15)
        /*002c*/ 	.word	0x00000000
.L_8:


//--------------------- .nv.info.triton_per_fused__native_batch_norm_legit_relu_15 --------------------------
	.section	.nv.info.triton_per_fused__native_batch_norm_legit_relu_15,"",@"SHT_CUDA_INFO"
	.sectionflags	@""
	.align	4


	//----- nvinfo : EIATTR_CUDA_API_VERSION
	.align		4
        /*0000*/ 	.byte	0x04, 0x37
        /*0002*/ 	.short	(.L_10 - .L_9)
.L_9:
        /*0004*/ 	.word	0x0000007c


	//----- nvinfo : EIATTR_KPARAM_INFO
	.align		4
.L_10:
        /*0008*/ 	.byte	0x04, 0x17
        /*000a*/ 	.short	(.L_12 - .L_11)
.L_11:
        /*000c*/ 	.word	0x00000000
        /*0010*/ 	.short	0x0005
        /*0012*/ 	.short	0x0024
        /*0014*/ 	.byte	0x00, 0xf0, 0x11, 0x00


	//----- nvinfo : EIATTR_KPARAM_INFO
	.align		4
.L_12:
        /*0018*/ 	.byte	0x04, 0x17
        /*001a*/ 	.short	(.L_14 - .L_13)
.L_13:
        /*001c*/ 	.word	0x00000000
        /*0020*/ 	.short	0x0004
        /*0022*/ 	.short	0x0020
        /*0024*/ 	.byte	0x00, 0xf0, 0x11, 0x00


	//----- nvinfo : EIATTR_KPARAM_INFO
	.align		4
.L_14:
        /*0028*/ 	.byte	0x04, 0x17
        /*002a*/ 	.short	(.L_16 - .L_15)
.L_15:
        /*002c*/ 	.word	0x00000000
        /*0030*/ 	.short	0x0003
        /*0032*/ 	.short	0x0018
        /*0034*/ 	.byte	0x00, 0xf4, 0x21, 0x00


	//----- nvinfo : EIATTR_KPARAM_INFO
	.align		4
.L_16:
        /*0038*/ 	.byte	0x04, 0x17
        /*003a*/ 	.short	(.L_18 - .L_17)
.L_17:
        /*003c*/ 	.word	0x00000000
        /*0040*/ 	.short	0x0002
        /*0042*/ 	.short	0x0010
        /*0044*/ 	.byte	0x00, 0xf4, 0x21, 0x00


	//----- nvinfo : EIATTR_KPARAM_INFO
	.align		4
.L_18:
        /*0048*/ 	.byte	0x04, 0x17
        /*004a*/ 	.short	(.L_20 - .L_19)
.L_19:
        /*004c*/ 	.word	0x00000000
        /*0050*/ 	.short	0x0001
        /*0052*/ 	.short	0x0008
        /*0054*/ 	.byte	0x00, 0xf4, 0x21, 0x00


	//----- nvinfo : EIATTR_KPARAM_INFO
	.align		4
.L_20:
        /*0058*/ 	.byte	0x04, 0x17
        /*005a*/ 	.short	(.L_22 - .L_21)
.L_21:
        /*005c*/ 	.word	0x00000000
        /*0060*/ 	.short	0x0000
        /*0062*/ 	.short	0x0000
        /*0064*/ 	.byte	0x00, 0xf4, 0x21, 0x00


	//----- nvinfo : EIATTR_SPARSE_MMA_MASK
	.align		4
.L_22:
        /*0068*/ 	.byte	0x03, 0x50
        /*006a*/ 	.short	0x0000


	//----- nvinfo : EIATTR_MAXREG_COUNT
	.align		4
        /*006c*/ 	.byte	0x03, 0x1b
        /*006e*/ 	.short	0x00ff


	//----- nvinfo : EIATTR_COOP_GROUP_MASK_REGIDS
	.align		4
        /*0070*/ 	.byte	0x04, 0x29
        /*0072*/ 	.short	(.L_24 - .L_23)


	//   ....[0]....
.L_23:
        /*0074*/ 	.word	0xffffffff


	//   ....[1]....
        /*0078*/ 	.word	0xffffffff


	//   ....[2]....
        /*007c*/ 	.word	0xffffffff


	//   ....[3]....
        /*0080*/ 	.word	0xffffffff


	//   ....[4]....
        /*0084*/ 	.word	0xffffffff


	//   ....[5]....
        /*0088*/ 	.word	0xffffffff


	//   ....[6]....
        /*008c*/ 	.word	0xffffffff


	//   ....[7]....
        /*0090*/ 	.word	0xffffffff


	//----- nvinfo : EIATTR_COOP_GROUP_INSTR_OFFSETS
	.align		4
.L_24:
        /*0094*/ 	.byte	0x04, 0x28
        /*0096*/ 	.short	(.L_26 - .L_25)


	//   ....[0]....
.L_25:
        /*0098*/ 	.word	0x000001e0


	//   ....[1]....
        /*009c*/ 	.word	0x00000200


	//   ....[2]....
        /*00a0*/ 	.word	0x00000220


	//   ....[3]....
        /*00a4*/ 	.word	0x00000240


	//   ....[4]....
        /*00a8*/ 	.word	0x00000310


	//   ....[5]....
        /*00ac*/ 	.word	0x00000330


	//   ....[6]....
        /*00b0*/ 	.word	0x00000370


	//   ....[7]....
        /*00b4*/ 	.word	0x000003d0


	//----- nvinfo : EIATTR_EXIT_INSTR_OFFSETS
	.align		4
.L_26:
        /*00b8*/ 	.byte	0x04, 0x1c
        /*00ba*/ 	.short	(.L_28 - .L_27)


	//   ....[0]....
.L_27:
        /*00bc*/ 	.word	0x000005b0


	//   ....[1]....
        /*00c0*/ 	.word	0x000005e0


	//----- nvinfo : EIATTR_REQNTID
	.align		4
.L_28:
        /*00c4*/ 	.byte	0x04, 0x10
        /*00c6*/ 	.short	(.L_30 - .L_29)
.L_29:
        /*00c8*/ 	.word	0x00000080
        /*00cc*/ 	.word	0x00000001
        /*00d0*/ 	.word	0x00000001


	//----- nvinfo : EIATTR_CBANK_PARAM_SIZE
	.align		4
.L_30:
        /*00d4*/ 	.byte	0x03, 0x19
        /*00d6*/ 	.short	0x0028


	//----- nvinfo : EIATTR_PARAM_CBANK
	.align		4
        /*00d8*/ 	.byte	0x04, 0x0a
        /*00da*/ 	.short	(.L_32 - .L_31)
	.align		4
.L_31:
        /*00dc*/ 	.word	index@(.nv.constant0.triton_per_fused__native_batch_norm_legit_relu_15)
        /*00e0*/ 	.short	0x0210
        /*00e2*/ 	.short	0x0028


	//----- nvinfo : EIATTR_SW_WAR
	.align		4
.L_32:
        /*00e4*/ 	.byte	0x04, 0x36
        /*00e6*/ 	.short	(.L_34 - .L_33)
.L_33:
        /*00e8*/ 	.word	0x00000008
.L_34:


//--------------------- .nv.callgraph             --------------------------
	.section	.nv.callgraph,"",@"SHT_CUDA_CALLGRAPH"
	.align	4
	.sectionentsize	8
	.align		4
        /*0000*/ 	.word	0x00000000
	.align		4
        /*0004*/ 	.word	0xffffffff
	.align		4
        /*0008*/ 	.word	0x00000000
	.align		4
        /*000c*/ 	.word	0xfffffffe
	.align		4
        /*0010*/ 	.word	0x00000000
	.align		4
        /*0014*/ 	.word	0xfffffffd
	.align		4
        /*0018*/ 	.word	0x00000000
	.align		4
        /*001c*/ 	.word	0xfffffffc


//--------------------- .nv.constant4             --------------------------
	.section	.nv.constant4,"a",@progbits
	.align	8
	.align		8
.nv.constant4:
        /*0000*/ 	.dword	_$_str


//--------------------- .text.triton_per_fused__native_batch_norm_legit_relu_15 --------------------------
	.section	.text.triton_per_fused__native_batch_norm_legit_relu_15,"ax",@progbits
	.sectionflags	@"SHF_BARRIERS=1"
	.align	128
        .global         triton_per_fused__native_batch_norm_legit_relu_15
        .type           triton_per_fused__native_batch_norm_legit_relu_15,@function
        .size           triton_per_fused__native_batch_norm_legit_relu_15,(.L_x_1 - triton_per_fused__native_batch_norm_legit_relu_15)
        .other          triton_per_fused__native_batch_norm_legit_relu_15,@"STO_CUDA_ENTRY STV_DEFAULT"
triton_per_fused__native_batch_norm_legit_relu_15:
.text.triton_per_fused__native_batch_norm_legit_relu_15:
[----:B------:R-:W0:Y:S02]  /*0000*/  LDC R1, c[0x0][0x28] ;  /* 0x00000a00ff017b82 */ /* 0x000e240000000800 */
[----:B------:R-:W1:Y:S01]  /*0010*/  S2R R9, SR_TID.X ;  /* 0x0000000000097919 */ /* 0x000e620000002100 */
[----:B------:R-:W2:Y:S01]  /*0020*/  LDC.64 R10, c[0x0][0x210] ;  /* 0x00008400ff0a7b82 */ /* 0x000ea20000000a00 */
[----:B------:R-:W-:Y:S01]  /*0030*/  CS2R R6, SRZ ;  /* 0x0000000000067805 */ /* 0x000fe2000001ff00 */
[----:B------:R-:W-:Y:S01]  /*0040*/  ULDC.64 UR6, c[0x0][0x208] ;  /* 0x0000820000067ab9 */ /* 0x000fe20000000a00 */
[----:B------:R-:W3:Y:S01]  /*0050*/  S2R R0, SR_CTAID.X ;  /* 0x0000000000007919 */ /* 0x000ee20000002500 */
[----:B-1----:R-:W-:Y:S02]  /*0060*/  SHF.R.U32.HI R3, RZ, 0x4, R9 ;  /* 0x00000004ff037819 */ /* 0x002fe40000011609 */
[----:B------:R-:W-:Y:S02]  /*0070*/  SHF.L.U32 R2, R9, 0x2, RZ ;  /* 0x0000000209027819 */ /* 0x000fe400000006ff */
[----:B---3--:R-:W-:Y:S02]  /*0080*/  SHF.L.U32 R0, R0, 0x3, RZ ;  /* 0x0000000300007819 */ /* 0x008fe400000006ff */
[----:B------:R-:W-:-:S02]  /*0090*/  SGXT.U32 R3, R3, 0x3 ;  /* 0x000000030303781a */ /* 0x000fc40000000000 */
[----:B------:R-:W-:Y:S02]  /*00a0*/  LOP3.LUT R5, R2, 0x3c, RZ, 0xc0, !PT ;  /* 0x0000003c02057812 */ /* 0x000fe400078ec0ff */
[----:B------:R-:W-:-:S04]  /*00b0*/  LOP3.LUT R8, R0, R3, RZ, 0xfc, !PT ;  /* 0x0000000300087212 */ /* 0x000fc800078efcff */
[C---:B------:R-:W-:Y:S02]  /*00c0*/  ISETP.GE.AND P1, PT, R8.reuse, 0x100, PT ;  /* 0x000001000800780c */ /* 0x040fe40003f26270 */
[----:B------:R-:W-:Y:S02]  /*00d0*/  LEA R8, R8, R5, 0x6 ;  /* 0x0000000508087211 */ /* 0x000fe400078e30ff */
[----:B------:R-:W-:-:S03]  /*00e0*/  CS2R R4, SRZ ;  /* 0x0000000000047805 */ /* 0x000fc6000001ff00 */
[----:B--2---:R-:W-:-:S06]  /*00f0*/  IMAD.WIDE R10, R8, 0x4, R10 ;  /* 0x00000004080a7825 */ /* 0x004fcc00078e020a */
[----:B------:R-:W2:Y:S01]  /*0100*/  @!P1 LDG.E.128 R4, desc[UR6][R10.64] ;  /* 0x000000060a049981 */ /* 0x000ea2000c1e1d00 */
[----:B------:R-:W1:Y:S01]  /*0110*/  S2UR UR5, SR_CgaCtaId ;  /* 0x00000000000579c3 */ /* 0x000e620000008800 */
[----:B------:R-:W-:Y:S01]  /*0120*/  UMOV UR4, 0x400 ;  /* 0x0000040000047882 */ /* 0x000fe20000000000 */
[----:B------:R-:W-:Y:S01]  /*0130*/  HFMA2.MMA R22, -RZ, RZ, 1.125, 0 ;  /* 0x3c800000ff167435 */ /* 0x000fe200000001ff */
[----:B------:R-:W-:Y:S01]  /*0140*/  LOP3.LUT P0, RZ, R9, 0x78, RZ, 0xc0, !PT ;  /* 0x0000007809ff7812 */ /* 0x000fe2000780c0ff */
[----:B-1----:R-:W-:Y:S01]  /*0150*/  UPRMT UR4, UR5, 0x654, UR4 ;  /* 0x0000065405047896 */ /* 0x002fe20008000004 */
[----:B--2---:R-:W-:Y:S02]  /*0160*/  SEL R4, R4, RZ, !P1 ;  /* 0x000000ff04047207 */ /* 0x004fe40004800000 */
[----:B------:R-:W-:Y:S02]  /*0170*/  SEL R5, R5, RZ, !P1 ;  /* 0x000000ff05057207 */ /* 0x000fe40004800000 */
[----:B------:R-:W-:-:S02]  /*0180*/  SEL R2, R6, RZ, !P1 ;  /* 0x000000ff06027207 */ /* 0x000fc40004800000 */
[----:B------:R-:W-:Y:S01]  /*0190*/  SEL R12, R7, RZ, !P1 ;  /* 0x000000ff070c7207 */ /* 0x000fe20004800000 */
[----:B------:R-:W-:-:S04]  /*01a0*/  FADD R13, R4, R5 ;  /* 0x00000005040d7221 */ /* 0x000fc80000000000 */
[----:B------:R-:W-:-:S04]  /*01b0*/  FADD R13, R2, R13 ;  /* 0x0000000d020d7221 */ /* 0x000fc80000000000 */
[----:B------:R-:W-:-:S05]  /*01c0*/  FADD R13, R12, R13 ;  /* 0x0000000d0c0d7221 */ /* 0x000fca0000000000 */
[----:B------:R-:W-:-:S05]  /*01d0*/  FSEL R13, R13, RZ, !P1 ;  /* 0x000000ff0d0d7208 */ /* 0x000fca0004800000 */
[----:B------:R-:W1:Y:S02]  /*01e0*/  SHFL.BFLY PT, R6, R13, 0x8, 0x1f ;  /* 0x0d001f000d067f89 */ /* 0x000e6400000e0000 */
[----:B-1----:R-:W-:-:S05]  /*01f0*/  FADD R14, R13, R6 ;  /* 0x000000060d0e7221 */ /* 0x002fca0000000000 */
[----:B------:R-:W1:Y:S02]  /*0200*/  SHFL.BFLY PT, R7, R14, 0x4, 0x1f ;  /* 0x0c801f000e077f89 */ /* 0x000e6400000e0000 */
[----:B-1----:R-:W-:-:S05]  /*0210*/  FADD R15, R14, R7 ;  /* 0x000000070e0f7221 */ /* 0x002fca0000000000 */
[----:B------:R-:W1:Y:S02]  /*0220*/  SHFL.BFLY PT, R6, R15, 0x2, 0x1f ;  /* 0x0c401f000f067f89 */ /* 0x000e6400000e0000 */
[----:B-1----:R-:W-:-:S05]  /*0230*/  FADD R16, R15, R6 ;  /* 0x000000060f107221 */ /* 0x002fca0000000000 */
[----:B------:R-:W1:Y:S02]  /*0240*/  SHFL.BFLY PT, R7, R16, 0x1, 0x1f ;  /* 0x0c201f0010077f89 */ /* 0x000e6400000e0000 */
[----:B-1----:R-:W-:Y:S01]  /*0250*/  FADD R17, R16, R7 ;  /* 0x0000000710117221 */ /* 0x002fe20000000000 */
[----:B------:R-:W-:-:S03]  /*0260*/  LEA R16, R3, UR4, 0x2 ;  /* 0x0000000403107c11 */ /* 0x000fc6000f8e10ff */
[C---:B------:R-:W-:Y:S01]  /*0270*/  FFMA R6, R17.reuse, -0.015625, R5 ;  /* 0xbc80000011067823 */ /* 0x040fe20000000005 */
[C---:B------:R-:W-:Y:S01]  /*0280*/  FFMA R7, R17.reuse, -0.015625, R4 ;  /* 0xbc80000011077823 */ /* 0x040fe20000000004 */
[C---:B------:R-:W-:Y:S01]  /*0290*/  FFMA R10, R17.reuse, -0.015625, R2 ;  /* 0xbc800000110a7823 */ /* 0x040fe20000000002 */
[----:B------:R-:W-:Y:S01]  /*02a0*/  FFMA R11, R17, -0.015625, R12 ;  /* 0xbc800000110b7823 */ /* 0x000fe2000000000c */
[----:B------:R-:W-:Y:S01]  /*02b0*/  FMUL R4, R6, R6 ;  /* 0x0000000606047220 */ /* 0x000fe20000400000 */
[----:B------:R-:W-:Y:S03]  /*02c0*/  STS [R16], R17 ;  /* 0x0000001110007388 */ /* 0x000fe60000000800 */
[----:B------:R-:W-:-:S04]  /*02d0*/  FFMA R5, R7, R7, R4 ;  /* 0x0000000707057223 */ /* 0x000fc80000000004 */
[----:B------:R-:W-:-:S04]  /*02e0*/  FFMA R2, R10, R10, R5 ;  /* 0x0000000a0a027223 */ /* 0x000fc80000000005 */
[----:B------:R-:W-:-:S05]  /*02f0*/  FFMA R2, R11, R11, R2 ;  /* 0x0000000b0b027223 */ /* 0x000fca0000000002 */
[----:B------:R-:W-:-:S05]  /*0300*/  FSEL R4, R2, RZ, !P1 ;  /* 0x000000ff02047208 */ /* 0x000fca0004800000 */
[----:B------:R-:W1:Y:S02]  /*0310*/  SHFL.BFLY PT, R5, R4, 0x8, 0x1f ;  /* 0x0d001f0004057f89 */ /* 0x000e6400000e0000 */
[----:B-1----:R-:W-:-:S05]  /*0320*/  FADD R5, R4, R5 ;  /* 0x0000000504057221 */ /* 0x002fca0000000000 */
[----:B------:R-:W1:Y:S02]  /*0330*/  SHFL.BFLY PT, R2, R5, 0x4, 0x1f ;  /* 0x0c801f0005027f89 */ /* 0x000e6400000e0000 */
[----:B-1----:R-:W-:Y:S01]  /*0340*/  FADD R12, R5, R2 ;  /* 0x00000002050c7221 */ /* 0x002fe20000000000 */
[----:B------:R-:W-:Y:S01]  /*0350*/  LOP3.LUT R2, R9, 0x7, RZ, 0xc0, !PT ;  /* 0x0000000709027812 */ /* 0x000fe200078ec0ff */
[----:B------:R-:W1:Y:S03]  /*0360*/  LDC.64 R4, c[0x0][0x228] ;  /* 0x00008a00ff047b82 */ /* 0x000e660000000a00 */
[----:B------:R-:W2:Y:S01]  /*0370*/  SHFL.BFLY PT, R13, R12, 0x2, 0x1f ;  /* 0x0c401f000c0d7f89 */ /* 0x000ea200000e0000 */
[----:B------:R-:W-:-:S04]  /*0380*/  LEA R18, R2, UR4, 0x2 ;  /* 0x0000000402127c11 */ /* 0x000fc8000f8e10ff */
[----:B------:R-:W-:Y:S08]  /*0390*/  BAR.SYNC.DEFER_BLOCKING 0x0 ;  /* 0x0000000000007b1d */ /* 0x000ff00000010000 */
[----:B------:R-:W3:Y:S01]  /*03a0*/  LDC.64 R2, c[0x0][0x218] ;  /* 0x00008600ff027b82 */ /* 0x000ee20000000a00 */
[----:B--2---:R-:W-:Y:S02]  /*03b0*/  FADD R13, R12, R13 ;  /* 0x0000000d0c0d7221 */ /* 0x004fe40000000000 */
[----:B------:R-:W-:Y:S04]  /*03c0*/  LDS R12, [R18] ;  /* 0x00000000120c7984 */ /* 0x000fe80000000800 */
[----:B------:R-:W2:Y:S02]  /*03d0*/  SHFL.BFLY PT, R14, R13, 0x1, 0x1f ;  /* 0x0c201f000d0e7f89 */ /* 0x000ea400000e0000 */
[----:B--2---:R-:W-:Y:S01]  /*03e0*/  FADD R19, R13, R14 ;  /* 0x0000000e0d137221 */ /* 0x004fe20000000000 */
[----:B------:R-:W-:Y:S01]  /*03f0*/  BAR.SYNC.DEFER_BLOCKING 0x0 ;  /* 0x0000000000007b1d */ /* 0x000fe20000010000 */
[----:B------:R-:W-:-:S02]  /*0400*/  LOP3.LUT R13, R0, 0x7, R9, 0xf8, !PT ;  /* 0x00000007000d7812 */ /* 0x000fc400078ef809 */
[----:B------:R-:W-:Y:S02]  /*0410*/  FFMA R21, R19, R22, 9.9999997473787516356e-06 ;  /* 0x3727c5ac13157423 */ /* 0x000fe40000000016 */
[----:B------:R-:W-:-:S03]  /*0420*/  ISETP.LT.AND P0, PT, R13, 0x100, !P0 ;  /* 0x000001000d00780c */ /* 0x000fc60004701270 */
[----:B------:R-:W2:Y:S01]  /*0430*/  LDC.64 R14, c[0x0][0x220] ;  /* 0x00008800ff0e7b82 */ /* 0x000ea20000000a00 */
[C---:B-1----:R-:W-:Y:S01]  /*0440*/  IMAD.WIDE R4, R13.reuse, 0x4, R4 ;  /* 0x000000040d047825 */ /* 0x042fe200078e0204 */
[----:B------:R-:W1:Y:S03]  /*0450*/  MUFU.RSQ R21, R21 ;  /* 0x0000001500157308 */ /* 0x000e660000001400 */
[----:B---3--:R-:W-:Y:S01]  /*0460*/  IMAD.WIDE R2, R13, 0x4, R2 ;  /* 0x000000040d027825 */ /* 0x008fe200078e0202 */
[----:B------:R-:W-:Y:S03]  /*0470*/  STS [R16], R19 ;  /* 0x0000001310007388 */ /* 0x000fe60000000800 */
[-C--:B-1----:R-:W-:Y:S01]  /*0480*/  FMUL R0, R7, R21.reuse ;  /* 0x0000001507007220 */ /* 0x082fe20000400000 */
[-C--:B------:R-:W-:Y:S01]  /*0490*/  FMUL R6, R6, R21.reuse ;  /* 0x0000001506067220 */ /* 0x080fe20000400000 */
[-C--:B------:R-:W-:Y:S01]  /*04a0*/  FMUL R10, R10, R21.reuse ;  /* 0x000000150a0a7220 */ /* 0x080fe20000400000 */
[----:B------:R-:W-:Y:S01]  /*04b0*/  BAR.SYNC.DEFER_BLOCKING 0x0 ;  /* 0x0000000000007b1d */ /* 0x000fe20000010000 */
[----:B------:R-:W-:Y:S01]  /*04c0*/  FMUL R11, R11, R21 ;  /* 0x000000150b0b7220 */ /* 0x000fe20000400000 */
[----:B------:R-:W-:Y:S01]  /*04d0*/  FSETP.GEU.AND P2, PT, R0, RZ, PT ;  /* 0x000000ff0000720b */ /* 0x000fe20003f4e000 */
[----:B--2---:R-:W-:Y:S01]  /*04e0*/  IMAD.WIDE R14, R8, 0x4, R14 ;  /* 0x00000004080e7825 */ /* 0x004fe200078e020e */
[----:B------:R-:W-:-:S02]  /*04f0*/  FSETP.GEU.AND P3, PT, R6, RZ, PT ;  /* 0x000000ff0600720b */ /* 0x000fc40003f6e000 */
[----:B------:R-:W-:Y:S02]  /*0500*/  FSETP.GEU.AND P4, PT, R10, RZ, PT ;  /* 0x000000ff0a00720b */ /* 0x000fe40003f8e000 */
[C---:B------:R-:W-:Y:S02]  /*0510*/  FSETP.GEU.AND P5, PT, R11.reuse, RZ, PT ;  /* 0x000000ff0b00720b */ /* 0x040fe40003fae000 */
[----:B------:R-:W-:Y:S02]  /*0520*/  FSEL R8, R0, RZ, P2 ;  /* 0x000000ff00087208 */ /* 0x000fe40001000000 */
[----:B------:R-:W-:Y:S02]  /*0530*/  FSEL R9, R6, RZ, P3 ;  /* 0x000000ff06097208 */ /* 0x000fe40001800000 */
[----:B------:R-:W-:Y:S02]  /*0540*/  FSEL R10, R10, RZ, P4 ;  /* 0x000000ff0a0a7208 */ /* 0x000fe40002000000 */
[----:B------:R-:W-:Y:S01]  /*0550*/  FSEL R11, R11, RZ, P5 ;  /* 0x000000ff0b0b7208 */ /* 0x000fe20002800000 */
[----:B------:R-:W1:Y:S04]  /*0560*/  LDS R20, [R18] ;  /* 0x0000000012147984 */ /* 0x000e680000000800 */
[----:B------:R2:W-:Y:S01]  /*0570*/  @!P1 STG.E.128 desc[UR6][R14.64], R8 ;  /* 0x000000080e009986 */ /* 0x0005e2000c101d06 */
[----:B-1----:R-:W-:-:S04]  /*0580*/  FFMA R20, R20, R22, 9.9999997473787516356e-06 ;  /* 0x3727c5ac14147423 */ /* 0x002fc80000000016 */
[----:B------:R-:W1:Y:S02]  /*0590*/  MUFU.RSQ R7, R20 ;  /* 0x0000001400077308 */ /* 0x000e640000001400 */
[----:B-1----:R2:W-:Y:S01]  /*05a0*/  @P0 STG.E desc[UR6][R4.64], R7 ;  /* 0x0000000704000986 */ /* 0x0025e2000c101906 */
[----:B------:R-:W-:Y:S05]  /*05b0*/  @!P0 EXIT ;  /* 0x000000000000894d */ /* 0x000fea0003800000 */
[----:B--2---:R-:W-:-:S05]  /*05c0*/  FMUL R5, R12, 0.015625 ;  /* 0x3c8000000c057820 */ /* 0x004fca0000400000 */
[----:B------:R-:W-:Y:S01]  /*05d0*/  STG.E desc[UR6][R2.64], R5 ;  /* 0x0000000502007986 */ /* 0x000fe2000c101906 */
[----:B------:R-:W-:Y:S05]  /*05e0*/  EXIT ;  /* 0x000000000000794d */ /* 0x000fea0003800000 */
.L_x_0:
[----:B------:R-:W-:-:S00]  /*05f0*/  BRA `(.L_x_0) ;  /* 0xfffffffc00fc7947 */ /* 0x000fc0000383ffff */
[----:B------:R-:W-:-:S00]  /*0600*/  NOP ;  /* 0x0000000000007918 */ /* 0x000fc00000000000 */
[----:B------:R-:W-:-:S00]  /*0610*/  NOP ;  /* 0x0000000000007918 */ /* 0x000fc00000000000 */
[----:B------:R-:W-:-:S00]  /*0620*/  NOP ;  /* 0x0000000000007918 */ /* 0x000fc00000000000 */
[----:B------:R-:W-:-:S00]  /*0630*/  NOP ;  /* 0x0000000000007918 */ /* 0x000fc00000000000 */
[----:B------:R-:W-:-:S00]  /*0640*/  NOP ;  /* 0x0000000000007918 */ /* 0x000fc00000000000 */
[----:B------:R-:W-:-:S00]  /*0650*/  NOP ;  /* 0x0000000000007918 */ /* 0x000fc00000000000 */
[----:B------:R-:W-:-:S00]  /*0660*/  NOP ;  /* 0x0000000000007918 */ /* 0x000fc00000000000 */
[----:B------:R-:W-:-:S00]  /*0670*/  NOP ;  /* 0x0000000000007918 */ /* 0x000fc00000000000 */
.L_x_1:


//--------------------- .nv.global.init           --------------------------
	.section	.nv.global.init,"aw",@progbits
.nv.global.init:
	.type		_$_str,@object
	.size		_$_str,(.L_0 - _$_str)
_$_str:
        /*0000*/ 	.byte	0x5f, 0x5f, 0x43, 0x55, 0x44, 0x41, 0x5f, 0x46, 0x54, 0x5a, 0x00
.L_0:


//--------------------- .nv.shared.triton_per_fused__native_batch_norm_legit_relu_15 --------------------------
	.section	.nv.shared.triton_per_fused__native_batch_norm_legit_relu_15,"aw",@nobits
	.sectionflags	@""
	.align	16
	.zero		1024


//--------------------- .nv.constant0.triton_per_fused__native_batch_norm_legit_relu_15 --------------------------
	.section	.nv.constant0.triton_per_fused__native_batch_norm_legit_relu_15,"a",@progbits
	.sectionflags	@""
	.align	4
.nv.constant0.triton_per_fused__native_batch_norm_legit_relu_15:
	.zero		568
